.version 6.5
.target sm_30
.address_size 64

.func (.param.f32 output) add_rm (.param.f32 x, .param.f32 y);
.func (.param.f32 output) add_rp (.param.f32 x, .param.f32 y);

.visible .entry call_rnd(
	.param .u64 input,
	.param .u64 output
)
{
	.reg .u64 	    in_addr;
    .reg .u64 	    out_addr;
    .reg .f32 	    x_1;
    .reg .f32 	    y_1;
    .reg .f32 	    x_2;
    .reg .f32 	    y_2;
    .reg .f32 	    z_1;
    .reg .f32 	    z_2;
    .param .f32     x_1_p;
    .param .f32     y_1_p;
    .param .f32     result_1;
    .param .f32     x_2_p;
    .param .f32     y_2_p;
    .param .f32     result_2;

	ld.param.u64 	in_addr, [input];
    ld.param.u64 	out_addr, [output];

    ld.f32          x_1, [in_addr];
    ld.f32          y_1, [in_addr+4];
    ld.f32          x_2, [in_addr+8];
    ld.f32          y_2, [in_addr+12];
    st.param.f32    [x_1_p], x_1;
    st.param.f32    [y_1_p], y_1;
	call (result_1), add_rp, (x_1_p, y_1_p);
    ld.param.f32    z_1, [result_1];
    //add.rp.f32      z_1, x_1, y_1;
    st.f32          [out_addr], z_1;
    st.param.f32    [x_2_p], x_2;
    st.param.f32    [y_2_p], y_2;
    call (result_2), add_rm, (x_2_p, y_2_p);
    ld.param.f32    z_2, [result_2];
    //add.rm.f32      z_2, x_2, y_2;
    st.f32          [out_addr+4], z_2;
	ret;
}

.func (.param.f32 output) add_rm (.param.f32 x, .param.f32 y) {
    .reg .f32 x_value;
    .reg .f32 y_value;

	ld.param.f32 	x_value, [x];
    ld.param.f32 	y_value, [y];
    add.rm.f32      x_value, x_value, y_value;
    st.param.f32    [output], x_value;

    ret;
}

.func (.param.f32 output) add_rp (.param.f32 x, .param.f32 y) {
    .reg .f32 x_value;
    .reg .f32 y_value;

	ld.param.f32 	x_value, [x];
    ld.param.f32 	y_value, [y];
    add.rp.f32      x_value, x_value, y_value;
    st.param.f32    [output], x_value;

    ret;
}


// ===== COMPILED SASS (sm_100) =====

	.target	sm_100

	.elftype	@"ET_EXEC"


//--------------------- .note.nv.tkinfo           --------------------------
	.section	.note.nv.tkinfo,"",@"SHT_NOTE"
	.sectionflags	@"SHF_NOTE_NV_TKINFO"
	.tkinfo
        /*0018*/ 	.word	0x00000002
        /*0030*/ 	.string	""
        /*0030*/ 	.string	"ptxas"
        /*0030*/ 	.string	"Cuda compilation tools, release 13.0, V13.0.88"
        /*0030*/ 	.string	"Build cuda_13.0.r13.0/compiler.36424714_0"
        /*0030*/ 	.string	"-arch sm_100 "



//--------------------- .note.nv.cuinfo           --------------------------
	.section	.note.nv.cuinfo,"",@"SHT_NOTE"
	.sectionflags	@"SHF_NOTE_NV_CUINFO"
        /*0018*/ 	.short	0x0002
        /*001a*/ 	.short	0x001e
        /*001c*/ 	.short	0x0082
	.zero		2


//--------------------- .nv.info                  --------------------------
	.section	.nv.info,"",@"SHT_CUDA_INFO"
	.align	4


	//----- nvinfo : EIATTR_REGCOUNT
	.align		4
        /*0000*/ 	.byte	0x04, 0x2f
        /*0002*/ 	.short	(.L_1 - .L_0)
	.align		4
.L_0:
        /*0004*/ 	.word	index@(call_rnd)
        /*0008*/ 	.word	0x00000009


	//----- nvinfo : EIATTR_FRAME_SIZE
	.align		4
.L_1:
        /*000c*/ 	.byte	0x04, 0x11
        /*000e*/ 	.short	(.L_3 - .L_2)
	.align		4
.L_2:
        /*0010*/ 	.word	index@($call_rnd$add_rp)
        /*0014*/ 	.word	0x00000000


	//----- nvinfo : EIATTR_FRAME_SIZE
	.align		4
.L_3:
        /*0018*/ 	.byte	0x04, 0x11
        /*001a*/ 	.short	(.L_5 - .L_4)
	.align		4
.L_4:
        /*001c*/ 	.word	index@($call_rnd$add_rm)
        /*0020*/ 	.word	0x00000000


	//----- nvinfo : EIATTR_FRAME_SIZE
	.align		4
.L_5:
        /*0024*/ 	.byte	0x04, 0x11
        /*0026*/ 	.short	(.L_7 - .L_6)
	.align		4
.L_6:
        /*0028*/ 	.word	index@(call_rnd)
        /*002c*/ 	.word	0x00000000


	//----- nvinfo : EIATTR_MIN_STACK_SIZE
	.align		4
.L_7:
        /*0030*/ 	.byte	0x04, 0x12
        /*0032*/ 	.short	(.L_9 - .L_8)
	.align		4
.L_8:
        /*0034*/ 	.word	index@(call_rnd)
        /*0038*/ 	.word	0x00000000
.L_9:


//--------------------- .nv.compat                --------------------------
	.section	.nv.compat,"",@"SHT_CUDA_COMPAT_INFO"
	.align	4
        /*0000*/ 	.byte	0x02, 0x09, 0x00, 0x00, 0x02, 0x02, 0x01, 0x00, 0x02, 0x05, 0x05, 0x00, 0x03, 0x07, 0x01, 0x01
        /*0010*/ 	.byte	0x02, 0x03, 0x00, 0x00, 0x02, 0x06, 0x01, 0x00, 0x04, 0x0b, 0x08, 0x00, 0x09, 0x00, 0x00, 0x00
        /*0020*/ 	.byte	0x00, 0x00, 0x00, 0x00


//--------------------- .nv.info.call_rnd         --------------------------
	.section	.nv.info.call_rnd,"",@"SHT_CUDA_INFO"
	.sectionflags	@""
	.align	4


	//----- nvinfo : EIATTR_CUDA_API_VERSION
	.align		4
        /*0000*/ 	.byte	0x04, 0x37
        /*0002*/ 	.short	(.L_11 - .L_10)
.L_10:
        /*0004*/ 	.word	0x00000082


	//----- nvinfo : EIATTR_KPARAM_INFO
	.align		4
.L_11:
        /*0008*/ 	.byte	0x04, 0x17
        /*000a*/ 	.short	(.L_13 - .L_12)
.L_12:
        /*000c*/ 	.word	0x00000000
        /*0010*/ 	.short	0x0001
        /*0012*/ 	.short	0x0008
        /*0014*/ 	.byte	0x00, 0xf0, 0x21, 0x00


	//----- nvinfo : EIATTR_KPARAM_INFO
	.align		4
.L_13:
        /*0018*/ 	.byte	0x04, 0x17
        /*001a*/ 	.short	(.L_15 - .L_14)
.L_14:
        /*001c*/ 	.word	0x00000000
        /*0020*/ 	.short	0x0000
        /*0022*/ 	.short	0x0000
        /*0024*/ 	.byte	0x00, 0xf0, 0x21, 0x00


	//----- nvinfo : EIATTR_SPARSE_MMA_MASK
	.align		4
.L_15:
        /*0028*/ 	.byte	0x03, 0x50
        /*002a*/ 	.short	0x0000


	//----- nvinfo : EIATTR_MAXREG_COUNT
	.align		4
        /*002c*/ 	.byte	0x03, 0x1b
        /*002e*/ 	.short	0x00ff


	//----- nvinfo : EIATTR_MERCURY_ISA_VERSION
	.align		4
        /*0030*/ 	.byte	0x03, 0x5f
        /*0032*/ 	.short	0x0101


	//----- nvinfo : EIATTR_VRC_CTA_INIT_COUNT
	.align		4
        /*0034*/ 	.byte	0x02, 0x4a
	.zero		1
	.zero		1


	//----- nvinfo : EIATTR_EXIT_INSTR_OFFSETS
	.align		4
        /*0038*/ 	.byte	0x04, 0x1c
        /*003a*/ 	.short	(.L_17 - .L_16)


	//   ....[0]....
.L_16:
        /*003c*/ 	.word	0x000000f0


	//----- nvinfo : EIATTR_CRS_STACK_SIZE
	.align		4
.L_17:
        /*0040*/ 	.byte	0x04, 0x1e
        /*0042*/ 	.short	(.L_19 - .L_18)
.L_18:
        /*0044*/ 	.word	0x00000000


	//----- nvinfo : EIATTR_CBANK_PARAM_SIZE
	.align		4
.L_19:
        /*0048*/ 	.byte	0x03, 0x19
        /*004a*/ 	.short	0x0010


	//----- nvinfo : EIATTR_PARAM_CBANK
	.align		4
        /*004c*/ 	.byte	0x04, 0x0a
        /*004e*/ 	.short	(.L_21 - .L_20)
	.align		4
.L_20:
        /*0050*/ 	.word	index@(.nv.constant0.call_rnd)
        /*0054*/ 	.short	0x0380
        /*0056*/ 	.short	0x0010


	//----- nvinfo : EIATTR_SW_WAR
	.align		4
.L_21:
        /*0058*/ 	.byte	0x04, 0x36
        /*005a*/ 	.short	(.L_23 - .L_22)
.L_22:
        /*005c*/ 	.word	0x00000008
.L_23:


//--------------------- .nv.callgraph             --------------------------
	.section	.nv.callgraph,"",@"SHT_CUDA_CALLGRAPH"
	.align	4
	.sectionentsize	8
	.align		4
        /*0000*/ 	.word	0x00000000
	.align		4
        /*0004*/ 	.word	0xffffffff
	.align		4
        /*0008*/ 	.word	0x00000000
	.align		4
        /*000c*/ 	.word	0xfffffffe
	.align		4
        /*0010*/ 	.word	0x00000000
	.align		4
        /*0014*/ 	.word	0xfffffffd
	.align		4
        /*0018*/ 	.word	0x00000000
	.align		4
        /*001c*/ 	.word	0xfffffffc


//--------------------- .text.call_rnd            --------------------------
	.section	.text.call_rnd,"ax",@progbits
	.align	128
        .global         call_rnd
        .type           call_rnd,@function
        .size           call_rnd,(.L_x_2 - call_rnd)
        .other          call_rnd,@"STO_CUDA_ENTRY STV_DEFAULT"
call_rnd:
.text.call_rnd:
[----:B------:R-:W-:Y:S08]  /*0000*/  LDC R1, c[0x0][0x37c] ;  /* 0x0000df00ff017b82 */ /* 0x000ff00000000800 */
[----:B------:R-:W0:Y:S01]  /*0010*/  LDC.64 R2, c[0x0][0x380] ;  /* 0x0000e000ff027b82 */ /* 0x000e220000000a00 */
[----:B------:R-:W0:Y:S02]  /*0020*/  LDCU.64 UR4, c[0x0][0x358] ;  /* 0x00006b00ff0477ac */ /* 0x000e240008000a00 */
[----:B0-----:R-:W5:Y:S04]  /*0030*/  LD.E R0, desc[UR4][R2.64] ;  /* 0x0000000402007980 */ /* 0x001f68000c101900 */
[----:B------:R-:W5:Y:S04]  /*0040*/  LD.E R5, desc[UR4][R2.64+0x4] ;  /* 0x0000040402057980 */ /* 0x000f68000c101900 */
[----:B------:R-:W5:Y:S04]  /*0050*/  LD.E R4, desc[UR4][R2.64+0x8] ;  /* 0x0000080402047980 */ /* 0x000f68000c101900 */
[----:B------:R0:W5:Y:S02]  /*0060*/  LD.E R6, desc[UR4][R2.64+0xc] ;  /* 0x00000c0402067980 */ /* 0x000164000c101900 */
[----:B0-----:R-:W-:-:S07]  /*0070*/  MOV R2, 0x90 ;  /* 0x0000009000027802 */ /* 0x001fce0000000f00 */
[----:B-----5:R-:W-:Y:S05]  /*0080*/  CALL.REL.NOINC `($call_rnd$add_rp) ;  /* 0x0000000000287944 */ /* 0x020fea0003c00000 */
[----:B------:R-:W0:Y:S02]  /*0090*/  LDC.64 R2, c[0x0][0x388] ;  /* 0x0000e200ff027b82 */ /* 0x000e240000000a00 */
[----:B0-----:R0:W-:Y:S02]  /*00a0*/  ST.E desc[UR4][R2.64], R5 ;  /* 0x0000000502007985 */ /* 0x0011e4000c101904 */
[----:B0-----:R-:W-:-:S07]  /*00b0*/  MOV R2, 0xd0 ;  /* 0x000000d000027802 */ /* 0x001fce0000000f00 */
[----:B------:R-:W-:Y:S05]  /*00c0*/  CALL.REL.NOINC `($call_rnd$add_rm) ;  /* 0x00000000000c7944 */ /* 0x000fea0003c00000 */
[----:B------:R-:W0:Y:S02]  /*00d0*/  LDC.64 R2, c[0x0][0x388] ;  /* 0x0000e200ff027b82 */ /* 0x000e240000000a00 */
[----:B0-----:R-:W-:Y:S01]  /*00e0*/  ST.E desc[UR4][R2.64+0x4], R5 ;  /* 0x0000040502007985 */ /* 0x001fe2000c101904 */
[----:B------:R-:W-:Y:S05]  /*00f0*/  EXIT ;  /* 0x000000000000794d */ /* 0x000fea0003800000 */
        .type           $call_rnd$add_rm,@function
        .size           $call_rnd$add_rm,($call_rnd$add_rp - $call_rnd$add_rm)
$call_rnd$add_rm:
[----:B------:R-:W-:Y:S02]  /*0100*/  HFMA2 R3, -RZ, RZ, 0, 0 ;  /* 0x00000000ff037431 */ /* 0x000fe400000001ff */
[----:B------:R-:W-:Y:S02]  /*0110*/  FADD.RM R5, R4, R6 ;  /* 0x0000000604057221 */ /* 0x000fe40000004000 */
[----:B------:R-:W-:Y:S05]  /*0120*/  RET.REL.NODEC R2 `(call_rnd) ;  /* 0xfffffffc02b47950 */ /* 0x000fea0003c3ffff */
        .type           $call_rnd$add_rp,@function
        .size           $call_rnd$add_rp,(.L_x_2 - $call_rnd$add_rp)
$call_rnd$add_rp:
[----:B------:R-:W-:Y:S01]  /*0130*/  MOV R3, 0x0 ;  /* 0x0000000000037802 */ /* 0x000fe20000000f00 */
[----:B------:R-:W-:-:S03]  /*0140*/  FADD.RP R5, R0, R5 ;  /* 0x0000000500057221 */ /* 0x000fc60000008000 */
[----:B------:R-:W-:Y:S05]  /*0150*/  RET.REL.NODEC R2 `(call_rnd) ;  /* 0xfffffffc02a87950 */ /* 0x000fea0003c3ffff */
.L_x_0:
[----:B------:R-:W-:-:S00]  /*0160*/  BRA `(.L_x_0) ;  /* 0xfffffffc00fc7947 */ /* 0x000fc0000383ffff */
[----:B------:R-:W-:-:S00]  /*0170*/  NOP ;  /* 0x0000000000007918 */ /* 0x000fc00000000000 */
        /* <DEDUP_REMOVED lines=8> */
.L_x_2:


//--------------------- .nv.shared.reserved.0     --------------------------
	.section	.nv.shared.reserved.0,"aw",@nobits
	.weak		__nv_reservedSMEM_offset_0_alias
	.size		__nv_reservedSMEM_offset_0_alias, 0, 64
	.other		__nv_reservedSMEM_offset_0_alias,@"STO_CUDA_RESERVED_SHARED STV_DEFAULT"
__nv_reservedSMEM_offset_0_alias:
	.zero		0
	.zero		64


//--------------------- .nv.constant0.call_rnd    --------------------------
	.section	.nv.constant0.call_rnd,"a",@progbits
	.sectionflags	@""
	.align	4
.nv.constant0.call_rnd:
	.zero		912


//--------------------- SYMBOLS --------------------------

	.type		.nv.reservedSmem.offset0,@object
	.size		.nv.reservedSmem.offset0,0x4
